//
// Generated by NVIDIA NVVM Compiler
//
// Compiler Build ID: CL-36424714
// Cuda compilation tools, release 13.0, V13.0.88
// Based on NVVM 20.0.0
//

.version 9.0
.target sm_100
.address_size 64

	// .globl	_Z12soft_to_hardPdPi

.visible .entry _Z12soft_to_hardPdPi(
	.param .u64 .ptr .align 1 _Z12soft_to_hardPdPi_param_0,
	.param .u64 .ptr .align 1 _Z12soft_to_hardPdPi_param_1
)
{
	.reg .pred 	%p<2>;
	.reg .b32 	%r<6>;
	.reg .b64 	%rd<9>;
	.reg .b64 	%fd<2>;

	ld.param.u64 	%rd1, [_Z12soft_to_hardPdPi_param_0];
	ld.param.u64 	%rd2, [_Z12soft_to_hardPdPi_param_1];
	cvta.to.global.u64 	%rd3, %rd2;
	cvta.to.global.u64 	%rd4, %rd1;
	mov.u32 	%r1, %ntid.x;
	mov.u32 	%r2, %ctaid.x;
	mov.u32 	%r3, %tid.x;
	mad.lo.s32 	%r4, %r1, %r2, %r3;
	mul.wide.s32 	%rd5, %r4, 8;
	add.s64 	%rd6, %rd4, %rd5;
	ld.global.f64 	%fd1, [%rd6];
	setp.gt.f64 	%p1, %fd1, 0d0000000000000000;
	selp.u32 	%r5, 1, 0, %p1;
	mul.wide.s32 	%rd7, %r4, 4;
	add.s64 	%rd8, %rd3, %rd7;
	st.global.u32 	[%rd8], %r5;
	ret;

}


// ===== COMPILED SASS (sm_100) =====

	.target	sm_100

	.elftype	@"ET_EXEC"


//--------------------- .note.nv.tkinfo           --------------------------
	.section	.note.nv.tkinfo,"",@"SHT_NOTE"
	.sectionflags	@"SHF_NOTE_NV_TKINFO"
	.tkinfo
        /*0018*/ 	.word	0x00000002
        /*0030*/ 	.string	""
        /*0030*/ 	.string	"ptxas"
        /*0030*/ 	.string	"Cuda compilation tools, release 13.0, V13.0.88"
        /*0030*/ 	.string	"Build cuda_13.0.r13.0/compiler.36424714_0"
        /*0030*/ 	.string	"-arch sm_100 -m 64 "



//--------------------- .note.nv.cuinfo           --------------------------
	.section	.note.nv.cuinfo,"",@"SHT_NOTE"
	.sectionflags	@"SHF_NOTE_NV_CUINFO"
        /*0018*/ 	.short	0x0002
        /*001a*/ 	.short	0x0064
        /*001c*/ 	.short	0x0082
	.zero		2


//--------------------- .nv.info                  --------------------------
	.section	.nv.info,"",@"SHT_CUDA_INFO"
	.align	4


	//----- nvinfo : EIATTR_REGCOUNT
	.align		4
        /*0000*/ 	.byte	0x04, 0x2f
        /*0002*/ 	.short	(.L_1 - .L_0)
	.align		4
.L_0:
        /*0004*/ 	.word	index@(_Z12soft_to_hardPdPi)
        /*0008*/ 	.word	0x0000000a


	//----- nvinfo : EIATTR_FRAME_SIZE
	.align		4
.L_1:
        /*000c*/ 	.byte	0x04, 0x11
        /*000e*/ 	.short	(.L_3 - .L_2)
	.align		4
.L_2:
        /*0010*/ 	.word	index@(_Z12soft_to_hardPdPi)
        /*0014*/ 	.word	0x00000000


	//----- nvinfo : EIATTR_MIN_STACK_SIZE
	.align		4
.L_3:
        /*0018*/ 	.byte	0x04, 0x12
        /*001a*/ 	.short	(.L_5 - .L_4)
	.align		4
.L_4:
        /*001c*/ 	.word	index@(_Z12soft_to_hardPdPi)
        /*0020*/ 	.word	0x00000000
.L_5:


//--------------------- .nv.compat                --------------------------
	.section	.nv.compat,"",@"SHT_CUDA_COMPAT_INFO"
	.align	4
        /*0000*/ 	.byte	0x02, 0x09, 0x00, 0x00, 0x02, 0x02, 0x01, 0x00, 0x02, 0x05, 0x05, 0x00, 0x03, 0x07, 0x01, 0x01
        /*0010*/ 	.byte	0x02, 0x03, 0x00, 0x00, 0x02, 0x06, 0x01, 0x00, 0x04, 0x0b, 0x08, 0x00, 0x01, 0x00, 0x00, 0x00
        /*0020*/ 	.byte	0x00, 0x00, 0x00, 0x00


//--------------------- .nv.info._Z12soft_to_hardPdPi --------------------------
	.section	.nv.info._Z12soft_to_hardPdPi,"",@"SHT_CUDA_INFO"
	.sectionflags	@""
	.align	4


	//----- nvinfo : EIATTR_CUDA_API_VERSION
	.align		4
        /*0000*/ 	.byte	0x04, 0x37
        /*0002*/ 	.short	(.L_7 - .L_6)
.L_6:
        /*0004*/ 	.word	0x00000082


	//----- nvinfo : EIATTR_KPARAM_INFO
	.align		4
.L_7:
        /*0008*/ 	.byte	0x04, 0x17
        /*000a*/ 	.short	(.L_9 - .L_8)
.L_8:
        /*000c*/ 	.word	0x00000000
        /*0010*/ 	.short	0x0001
        /*0012*/ 	.short	0x0008
        /*0014*/ 	.byte	0x00, 0xf5, 0x21, 0x00


	//----- nvinfo : EIATTR_KPARAM_INFO
	.align		4
.L_9:
        /*0018*/ 	.byte	0x04, 0x17
        /*001a*/ 	.short	(.L_11 - .L_10)
.L_10:
        /*001c*/ 	.word	0x00000000
        /*0020*/ 	.short	0x0000
        /*0022*/ 	.short	0x0000
        /*0024*/ 	.byte	0x00, 0xf5, 0x21, 0x00


	//----- nvinfo : EIATTR_SPARSE_MMA_MASK
	.align		4
.L_11:
        /*0028*/ 	.byte	0x03, 0x50
        /*002a*/ 	.short	0x0000


	//----- nvinfo : EIATTR_MAXREG_COUNT
	.align		4
        /*002c*/ 	.byte	0x03, 0x1b
        /*002e*/ 	.short	0x00ff


	//----- nvinfo : EIATTR_MERCURY_ISA_VERSION
	.align		4
        /*0030*/ 	.byte	0x03, 0x5f
        /*0032*/ 	.short	0x0101


	//----- nvinfo : EIATTR_VRC_CTA_INIT_COUNT
	.align		4
        /*0034*/ 	.byte	0x02, 0x4a
	.zero		1
	.zero		1


	//----- nvinfo : EIATTR_EXIT_INSTR_OFFSETS
	.align		4
        /*0038*/ 	.byte	0x04, 0x1c
        /*003a*/ 	.short	(.L_13 - .L_12)


	//   ....[0]....
.L_12:
        /*003c*/ 	.word	0x000000e0


	//----- nvinfo : EIATTR_CBANK_PARAM_SIZE
	.align		4
.L_13:
        /*0040*/ 	.byte	0x03, 0x19
        /*0042*/ 	.short	0x0010


	//----- nvinfo : EIATTR_PARAM_CBANK
	.align		4
        /*0044*/ 	.byte	0x04, 0x0a
        /*0046*/ 	.short	(.L_15 - .L_14)
	.align		4
.L_14:
        /*0048*/ 	.word	index@(.nv.constant0._Z12soft_to_hardPdPi)
        /*004c*/ 	.short	0x0380
        /*004e*/ 	.short	0x0010


	//----- nvinfo : EIATTR_SW_WAR
	.align		4
.L_15:
        /*0050*/ 	.byte	0x04, 0x36
        /*0052*/ 	.short	(.L_17 - .L_16)
.L_16:
        /*0054*/ 	.word	0x00000008
.L_17:


//--------------------- .nv.callgraph             --------------------------
	.section	.nv.callgraph,"",@"SHT_CUDA_CALLGRAPH"
	.align	4
	.sectionentsize	8
	.align		4
        /*0000*/ 	.word	0x00000000
	.align		4
        /*0004*/ 	.word	0xffffffff
	.align		4
        /*0008*/ 	.word	0x00000000
	.align		4
        /*000c*/ 	.word	0xfffffffe
	.align		4
        /*0010*/ 	.word	0x00000000
	.align		4
        /*0014*/ 	.word	0xfffffffd
	.align		4
        /*0018*/ 	.word	0x00000000
	.align		4
        /*001c*/ 	.word	0xfffffffc


//--------------------- .text._Z12soft_to_hardPdPi --------------------------
	.section	.text._Z12soft_to_hardPdPi,"ax",@progbits
	.align	128
        .global         _Z12soft_to_hardPdPi
        .type           _Z12soft_to_hardPdPi,@function
        .size           _Z12soft_to_hardPdPi,(.L_x_1 - _Z12soft_to_hardPdPi)
        .other          _Z12soft_to_hardPdPi,@"STO_CUDA_ENTRY STV_DEFAULT"
_Z12soft_to_hardPdPi:
.text._Z12soft_to_hardPdPi:
[----:B------:R-:W-:Y:S01]  /*0000*/  LDC R1, c[0x0][0x37c] ;  /* 0x0000df00ff017b82 */ /* 0x000fe20000000800 */
[----:B------:R-:W0:Y:S07]  /*0010*/  S2R R7, SR_CTAID.X ;  /* 0x0000000000077919 */ /* 0x000e2e0000002500 */
[----:B------:R-:W1:Y:S01]  /*0020*/  LDC.64 R2, c[0x0][0x380] ;  /* 0x0000e000ff027b82 */ /* 0x000e620000000a00 */
[----:B------:R-:W0:Y:S01]  /*0030*/  LDCU UR6, c[0x0][0x360] ;  /* 0x00006c00ff0677ac */ /* 0x000e220008000800 */
[----:B------:R-:W0:Y:S01]  /*0040*/  S2R R0, SR_TID.X ;  /* 0x0000000000007919 */ /* 0x000e220000002100 */
[----:B------:R-:W2:Y:S05]  /*0050*/  LDCU.64 UR4, c[0x0][0x358] ;  /* 0x00006b00ff0477ac */ /* 0x000eaa0008000a00 */
[----:B------:R-:W3:Y:S01]  /*0060*/  LDC.64 R4, c[0x0][0x388] ;  /* 0x0000e200ff047b82 */ /* 0x000ee20000000a00 */
[----:B0-----:R-:W-:-:S04]  /*0070*/  IMAD R7, R7, UR6, R0 ;  /* 0x0000000607077c24 */ /* 0x001fc8000f8e0200 */
[----:B-1----:R-:W-:-:S06]  /*0080*/  IMAD.WIDE R2, R7, 0x8, R2 ;  /* 0x0000000807027825 */ /* 0x002fcc00078e0202 */
[----:B--2---:R-:W2:Y:S01]  /*0090*/  LDG.E.64 R2, desc[UR4][R2.64] ;  /* 0x0000000402027981 */ /* 0x004ea2000c1e1b00 */
[----:B---3--:R-:W-:Y:S01]  /*00a0*/  IMAD.WIDE R4, R7, 0x4, R4 ;  /* 0x0000000407047825 */ /* 0x008fe200078e0204 */
[----:B--2---:R-:W-:-:S06]  /*00b0*/  DSETP.GT.AND P0, PT, R2, RZ, PT ;  /* 0x000000ff0200722a */ /* 0x004fcc0003f04000 */
[----:B------:R-:W-:-:S05]  /*00c0*/  SEL R7, RZ, 0x1, !P0 ;  /* 0x00000001ff077807 */ /* 0x000fca0004000000 */
[----:B------:R-:W-:Y:S01]  /*00d0*/  STG.E desc[UR4][R4.64], R7 ;  /* 0x0000000704007986 */ /* 0x000fe2000c101904 */
[----:B------:R-:W-:Y:S05]  /*00e0*/  EXIT ;  /* 0x000000000000794d */ /* 0x000fea0003800000 */
.L_x_0:
[----:B------:R-:W-:-:S00]  /*00f0*/  BRA `(.L_x_0) ;  /* 0xfffffffc00fc7947 */ /* 0x000fc0000383ffff */
[----:B------:R-:W-:-:S00]  /*0100*/  NOP ;  /* 0x0000000000007918 */ /* 0x000fc00000000000 */
[----:B------:R-:W-:-:S00]  /*0110*/  NOP ;  /* 0x0000000000007918 */ /* 0x000fc00000000000 */
[----:B------:R-:W-:-:S00]  /*0120*/  NOP ;  /* 0x0000000000007918 */ /* 0x000fc00000000000 */
[----:B------:R-:W-:-:S00]  /*0130*/  NOP ;  /* 0x0000000000007918 */ /* 0x000fc00000000000 */
[----:B------:R-:W-:-:S00]  /*0140*/  NOP ;  /* 0x0000000000007918 */ /* 0x000fc00000000000 */
[----:B------:R-:W-:-:S00]  /*0150*/  NOP ;  /* 0x0000000000007918 */ /* 0x000fc00000000000 */
[----:B------:R-:W-:-:S00]  /*0160*/  NOP ;  /* 0x0000000000007918 */ /* 0x000fc00000000000 */
[----:B------:R-:W-:-:S00]  /*0170*/  NOP ;  /* 0x0000000000007918 */ /* 0x000fc00000000000 */
.L_x_1:


//--------------------- .nv.shared.reserved.0     --------------------------
	.section	.nv.shared.reserved.0,"aw",@nobits
	.weak		__nv_reservedSMEM_offset_0_alias
	.size		__nv_reservedSMEM_offset_0_alias, 0, 64
	.other		__nv_reservedSMEM_offset_0_alias,@"STO_CUDA_RESERVED_SHARED STV_DEFAULT"
__nv_reservedSMEM_offset_0_alias:
	.zero		0
	.zero		64


//--------------------- .nv.constant0._Z12soft_to_hardPdPi --------------------------
	.section	.nv.constant0._Z12soft_to_hardPdPi,"a",@progbits
	.sectionflags	@""
	.align	4
.nv.constant0._Z12soft_to_hardPdPi:
	.zero		912


//--------------------- SYMBOLS --------------------------

	.type		.nv.reservedSmem.offset0,@object
	.size		.nv.reservedSmem.offset0,0x4
